	.headerflags	@"EF_CUDA_TEXMODE_UNIFIED EF_CUDA_64BIT_ADDRESS EF_CUDA_SM86 EF_CUDA_VIRTUAL_SM(EF_CUDA_SM86)"
	.elftype	@"ET_EXEC"


//--------------------- .nv.info                  --------------------------
	.section	.nv.info,"",@"SHT_CUDA_INFO"
	.align	4


	//----- nvinfo : EIATTR_REGCOUNT
	.align		4
        /*0000*/ 	.byte	0x04, 0x2f
        /*0002*/ 	.short	(.L_5 - .L_4)
	.align		4
.L_4:
        /*0004*/ 	.word	index@(triton_per_fused__softmax__to_copy_add_mul_rsub_1)
        /*0008*/ 	.word	0x0000001f


	//----- nvinfo : EIATTR_FRAME_SIZE
	.align		4
.L_5:
        /*000c*/ 	.byte	0x04, 0x11
        /*000e*/ 	.short	(.L_7 - .L_6)
	.align		4
.L_6:
        /*0010*/ 	.word	index@(triton_per_fused__softmax__to_copy_add_mul_rsub_1)
        /*0014*/ 	.word	0x00000000


	//----- nvinfo : EIATTR_MIN_STACK_SIZE
	.align		4
.L_7:
        /*0018*/ 	.byte	0x04, 0x12
        /*001a*/ 	.short	(.L_9 - .L_8)
	.align		4
.L_8:
        /*001c*/ 	.word	index@(triton_per_fused__softmax__to_copy_add_mul_rsub_1)
        /*0020*/ 	.word	0x00000000
.L_9:


//--------------------- .nv.info.triton_per_fused__softmax__to_copy_add_mul_rsub_1 --------------------------
	.section	.nv.info.triton_per_fused__softmax__to_copy_add_mul_rsub_1,"",@"SHT_CUDA_INFO"
	.sectionflags	@""
	.align	4


	//----- nvinfo : EIATTR_CUDA_API_VERSION
	.align		4
        /*0000*/ 	.byte	0x04, 0x37
        /*0002*/ 	.short	(.L_11 - .L_10)
.L_10:
        /*0004*/ 	.word	0x00000080


	//----- nvinfo : EIATTR_SW2861232_WAR
	.align		4
.L_11:
        /*0008*/ 	.byte	0x01, 0x35
	.zero		2


	//----- nvinfo : EIATTR_PARAM_CBANK
	.align		4
        /*000c*/ 	.byte	0x04, 0x0a
        /*000e*/ 	.short	(.L_13 - .L_12)
	.align		4
.L_12:
        /*0010*/ 	.word	index@(.nv.constant0.triton_per_fused__softmax__to_copy_add_mul_rsub_1)
        /*0014*/ 	.short	0x0160
        /*0016*/ 	.short	0x0038


	//----- nvinfo : EIATTR_CBANK_PARAM_SIZE
	.align		4
.L_13:
        /*0018*/ 	.byte	0x03, 0x19
        /*001a*/ 	.short	0x0038


	//----- nvinfo : EIATTR_KPARAM_INFO
	.align		4
        /*001c*/ 	.byte	0x04, 0x17
        /*001e*/ 	.short	(.L_15 - .L_14)
.L_14:
        /*0020*/ 	.word	0x00000000
        /*0024*/ 	.short	0x0007
        /*0026*/ 	.short	0x0030
        /*0028*/ 	.byte	0x00, 0xf4, 0x21, 0x00


	//----- nvinfo : EIATTR_KPARAM_INFO
	.align		4
.L_15:
        /*002c*/ 	.byte	0x04, 0x17
        /*002e*/ 	.short	(.L_17 - .L_16)
.L_16:
        /*0030*/ 	.word	0x00000000
        /*0034*/ 	.short	0x0006
        /*0036*/ 	.short	0x002c
        /*0038*/ 	.byte	0x00, 0xf0, 0x11, 0x00


	//----- nvinfo : EIATTR_KPARAM_INFO
	.align		4
.L_17:
        /*003c*/ 	.byte	0x04, 0x17
        /*003e*/ 	.short	(.L_19 - .L_18)
.L_18:
        /*0040*/ 	.word	0x00000000
        /*0044*/ 	.short	0x0005
        /*0046*/ 	.short	0x0028
        /*0048*/ 	.byte	0x00, 0xf0, 0x11, 0x00


	//----- nvinfo : EIATTR_KPARAM_INFO
	.align		4
.L_19:
        /*004c*/ 	.byte	0x04, 0x17
        /*004e*/ 	.short	(.L_21 - .L_20)
.L_20:
        /*0050*/ 	.word	0x00000000
        /*0054*/ 	.short	0x0004
        /*0056*/ 	.short	0x0020
        /*0058*/ 	.byte	0x00, 0xf4, 0x21, 0x00


	//----- nvinfo : EIATTR_KPARAM_INFO
	.align		4
.L_21:
        /*005c*/ 	.byte	0x04, 0x17
        /*005e*/ 	.short	(.L_23 - .L_22)
.L_22:
        /*0060*/ 	.word	0x00000000
        /*0064*/ 	.short	0x0003
        /*0066*/ 	.short	0x0018
        /*0068*/ 	.byte	0x00, 0xf4, 0x21, 0x00


	//----- nvinfo : EIATTR_KPARAM_INFO
	.align		4
.L_23:
        /*006c*/ 	.byte	0x04, 0x17
        /*006e*/ 	.short	(.L_25 - .L_24)
.L_24:
        /*0070*/ 	.word	0x00000000
        /*0074*/ 	.short	0x0002
        /*0076*/ 	.short	0x0010
        /*0078*/ 	.byte	0x00, 0xf4, 0x21, 0x00


	//----- nvinfo : EIATTR_KPARAM_INFO
	.align		4
.L_25:
        /*007c*/ 	.byte	0x04, 0x17
        /*007e*/ 	.short	(.L_27 - .L_26)
.L_26:
        /*0080*/ 	.word	0x00000000
        /*0084*/ 	.short	0x0001
        /*0086*/ 	.short	0x0008
        /*0088*/ 	.byte	0x00, 0xf4, 0x21, 0x00


	//----- nvinfo : EIATTR_KPARAM_INFO
	.align		4
.L_27:
        /*008c*/ 	.byte	0x04, 0x17
        /*008e*/ 	.short	(.L_29 - .L_28)
.L_28:
        /*0090*/ 	.word	0x00000000
        /*0094*/ 	.short	0x0000
        /*0096*/ 	.short	0x0000
        /*0098*/ 	.byte	0x00, 0xf4, 0x21, 0x00


	//----- nvinfo : EIATTR_MAXREG_COUNT
	.align		4
.L_29:
        /*009c*/ 	.byte	0x03, 0x1b
        /*009e*/ 	.short	0x00ff


	//----- nvinfo : EIATTR_EXTERNS
	.align		4
        /*00a0*/ 	.byte	0x04, 0x0f
        /*00a2*/ 	.short	(.L_31 - .L_30)


	//   ....[0]....
	.align		4
.L_30:
        /*00a4*/ 	.word	index@(__assertfail)


	//----- nvinfo : EIATTR_COOP_GROUP_MASK_REGIDS
	.align		4
.L_31:
        /*00a8*/ 	.byte	0x04, 0x29
        /*00aa*/ 	.short	(.L_33 - .L_32)


	//   ....[0]....
.L_32:
        /*00ac*/ 	.word	0xffffffff


	//   ....[1]....
        /*00b0*/ 	.word	0xffffffff


	//   ....[2]....
        /*00b4*/ 	.word	0xffffffff


	//   ....[3]....
        /*00b8*/ 	.word	0xffffffff


	//   ....[4]....
        /*00bc*/ 	.word	0xffffffff


	//   ....[5]....
        /*00c0*/ 	.word	0xffffffff


	//   ....[6]....
        /*00c4*/ 	.word	0xffffffff


	//   ....[7]....
        /*00c8*/ 	.word	0xffffffff


	//   ....[8]....
        /*00cc*/ 	.word	0xffffffff


	//   ....[9]....
        /*00d0*/ 	.word	0xffffffff


	//   ....[10]....
        /*00d4*/ 	.word	0xffffffff


	//   ....[11]....
        /*00d8*/ 	.word	0xffffffff


	//----- nvinfo : EIATTR_COOP_GROUP_INSTR_OFFSETS
	.align		4
.L_33:
        /*00dc*/ 	.byte	0x04, 0x28
        /*00de*/ 	.short	(.L_35 - .L_34)


	//   ....[0]....
.L_34:
        /*00e0*/ 	.word	0x00000720


	//   ....[1]....
        /*00e4*/ 	.word	0x00000760


	//   ....[2]....
        /*00e8*/ 	.word	0x000007a0


	//   ....[3]....
        /*00ec*/ 	.word	0x000007e0


	//   ....[4]....
        /*00f0*/ 	.word	0x00000830


	//   ....[5]....
        /*00f4*/ 	.word	0x000008c0


	//   ....[6]....
        /*00f8*/ 	.word	0x000009c0


	//   ....[7]....
        /*00fc*/ 	.word	0x000009e0


	//   ....[8]....
        /*0100*/ 	.word	0x00000a00


	//   ....[9]....
        /*0104*/ 	.word	0x00000a20


	//   ....[10]....
        /*0108*/ 	.word	0x00000a40


	//   ....[11]....
        /*010c*/ 	.word	0x00000ab0


	//----- nvinfo : EIATTR_SYSCALL_OFFSETS
	.align		4
.L_35:
        /*0110*/ 	.byte	0x04, 0x46
        /*0112*/ 	.short	(.L_37 - .L_36)


	//   ....[0]....
.L_36:
        /*0114*/ 	.word	0x000005d0


	//----- nvinfo : EIATTR_EXIT_INSTR_OFFSETS
	.align		4
.L_37:
        /*0118*/ 	.byte	0x04, 0x1c
        /*011a*/ 	.short	(.L_39 - .L_38)


	//   ....[0]....
.L_38:
        /*011c*/ 	.word	0x00000b90


	//   ....[1]....
        /*0120*/ 	.word	0x00000bb0


	//----- nvinfo : EIATTR_REQNTID
	.align		4
.L_39:
        /*0124*/ 	.byte	0x04, 0x10
        /*0126*/ 	.short	(.L_41 - .L_40)
.L_40:
        /*0128*/ 	.word	0x00000040
        /*012c*/ 	.word	0x00000001
        /*0130*/ 	.word	0x00000001


	//----- nvinfo : EIATTR_CRS_STACK_SIZE
	.align		4
.L_41:
        /*0134*/ 	.byte	0x04, 0x1e
        /*0136*/ 	.short	(.L_43 - .L_42)
.L_42:
        /*0138*/ 	.word	0x00000000
.L_43:


//--------------------- .nv.callgraph             --------------------------
	.section	.nv.callgraph,"",@"SHT_CUDA_CALLGRAPH"
	.align	4
	.sectionentsize	8
	.align		4
        /*0000*/ 	.word	0x00000000
	.align		4
        /*0004*/ 	.word	0xffffffff
	.align		4
        /*0008*/ 	.word	index@(triton_per_fused__softmax__to_copy_add_mul_rsub_1)
	.align		4
        /*000c*/ 	.word	index@(__assertfail)
	.align		4
        /*0010*/ 	.word	0x00000000
	.align		4
        /*0014*/ 	.word	0xfffffffe
	.align		4
        /*0018*/ 	.word	0x00000000
	.align		4
        /*001c*/ 	.word	0xfffffffd
	.align		4
        /*0020*/ 	.word	0x00000000
	.align		4
        /*0024*/ 	.word	0xfffffffc


//--------------------- .nv.rel.action            --------------------------
	.section	.nv.rel.action,"",@"SHT_CUDA_RELOCINFO"
	.align	8
	.sectionentsize	8
        /*0000*/ 	.byte	0x73, 0x00, 0x00, 0x00, 0x00, 0x00, 0x00, 0x00, 0x00, 0x00, 0x00, 0x11, 0x25, 0x00, 0x05, 0x36


//--------------------- .nv.constant4             --------------------------
	.section	.nv.constant4,"a",@progbits
	.align	8
	.align		8
.nv.constant4:
        /*0000*/ 	.dword	__assertfail
	.align		8
        /*0008*/ 	.dword	assertFunc_0
	.align		8
        /*0010*/ 	.dword	assertFile_0
	.align		8
        /*0018*/ 	.dword	assertMessage_0
	.align		8
        /*0020*/ 	.dword	_$_str


//--------------------- .nv.constant0.triton_per_fused__softmax__to_copy_add_mul_rsub_1 --------------------------
	.section	.nv.constant0.triton_per_fused__softmax__to_copy_add_mul_rsub_1,"a",@progbits
	.sectionflags	@""
	.align	4
.nv.constant0.triton_per_fused__softmax__to_copy_add_mul_rsub_1:
	.zero		408


//--------------------- .text.triton_per_fused__softmax__to_copy_add_mul_rsub_1 --------------------------
	.section	.text.triton_per_fused__softmax__to_copy_add_mul_rsub_1,"ax",@progbits
	.sectionflags	@"SHF_BARRIERS=1"
	.sectioninfo	@"SHI_REGISTERS=31"
	.align	128
        .global         triton_per_fused__softmax__to_copy_add_mul_rsub_1
        .type           triton_per_fused__softmax__to_copy_add_mul_rsub_1,@function
        .size           triton_per_fused__softmax__to_copy_add_mul_rsub_1,(.L_x_2 - triton_per_fused__softmax__to_copy_add_mul_rsub_1)
        .other          triton_per_fused__softmax__to_copy_add_mul_rsub_1,@"STO_CUDA_ENTRY STV_DEFAULT"
triton_per_fused__softmax__to_copy_add_mul_rsub_1:
.text.triton_per_fused__softmax__to_copy_add_mul_rsub_1:
[----:B------:R-:W-:Y:S02]  /*0000*/  IMAD.MOV.U32 R1, RZ, RZ, c[0x0][0x28] ;  /* 0x00000a00ff017624 */ /* 0x000fe400078e00ff */
[----:B------:R-:W0:Y:S01]  /*0010*/  S2R R18, SR_TID.X ;  /* 0x0000000000127919 */ /* 0x000e220000002100 */
[----:B------:R-:W-:Y:S01]  /*0020*/  IMAD.MOV.U32 R2, RZ, RZ, 0x8 ;  /* 0x00000008ff027424 */ /* 0x000fe200078e00ff */
[----:B------:R-:W-:Y:S01]  /*0030*/  CS2R R16, SRZ ;  /* 0x0000000000107805 */ /* 0x000fe2000001ff00 */
[----:B------:R-:W-:Y:S01]  /*0040*/  IMAD.MOV.U32 R22, RZ, RZ, 0x4 ;  /* 0x00000004ff167424 */ /* 0x000fe200078e00ff */
[----:B------:R-:W1:Y:S01]  /*0050*/  S2R R26, SR_CTAID.X ;  /* 0x00000000001a7919 */ /* 0x000e620000002500 */
[----:B------:R-:W-:Y:S01]  /*0060*/  IMAD.MOV.U32 R23, RZ, RZ, RZ ;  /* 0x000000ffff177224 */ /* 0x000fe200078e00ff */
[----:B------:R-:W-:Y:S01]  /*0070*/  ULDC.64 UR4, c[0x0][0x118] ;  /* 0x0000460000047ab9 */ /* 0x000fe20000000a00 */
[----:B0-----:R-:W-:-:S04]  /*0080*/  LOP3.LUT R19, R18, 0x3f, RZ, 0xc0, !PT ;  /* 0x0000003f12137812 */ /* 0x001fc800078ec0ff */
[----:B------:R-:W-:Y:S01]  /*0090*/  ISETP.GE.U32.AND P0, PT, R19, 0x32, PT ;  /* 0x000000321300780c */ /* 0x000fe20003f06070 */
[----:B-1----:R-:W-:-:S03]  /*00a0*/  IMAD.HI.U32 R24, R26, 0x51eb851f, RZ ;  /* 0x51eb851f1a187827 */ /* 0x002fc600078e00ff */
[C---:B------:R-:W-:Y:S01]  /*00b0*/  ISETP.LT.U32.AND P1, PT, R26.reuse, 0x190, !P0 ;  /* 0x000001901a00780c */ /* 0x040fe20004721070 */
[----:B------:R-:W-:Y:S01]  /*00c0*/  IMAD R5, R26, 0x32, R19 ;  /* 0x000000321a057824 */ /* 0x000fe200078e0213 */
[----:B------:R-:W-:Y:S01]  /*00d0*/  SHF.R.U32.HI R24, RZ, 0x4, R24 ;  /* 0x00000004ff187819 */ /* 0x000fe20000011618 */
[----:B------:R-:W-:-:S06]  /*00e0*/  IMAD.WIDE.U32 R2, R19, R2, c[0x0][0x168] ;  /* 0x00005a0013027625 */ /* 0x000fcc00078e0002 */
[----:B------:R-:W-:Y:S02]  /*00f0*/  @!P0 IMAD.MOV.U32 R6, RZ, RZ, 0x0 ;  /* 0x00000000ff068424 */ /* 0x000fe400078e00ff */
[----:B------:R-:W-:Y:S02]  /*0100*/  @!P0 IMAD.MOV.U32 R7, RZ, RZ, 0x14f00000 ;  /* 0x14f00000ff078424 */ /* 0x000fe400078e00ff */
[----:B------:R0:W1:Y:S01]  /*0110*/  @!P0 R2UR UR6, R6 ;  /* 0x00000000060683c2 */ /* 0x00006200000e0000 */
[----:B------:R-:W-:Y:S02]  /*0120*/  IMAD R26, R24, -0x32, R26 ;  /* 0xffffffce181a7824 */ /* 0x000fe400078e021a */
[----:B------:R-:W-:-:S05]  /*0130*/  IMAD.WIDE R4, R5, R22, c[0x0][0x170] ;  /* 0x00005c0005047625 */ /* 0x000fca00078e0216 */
[----:B------:R2:W1:Y:S01]  /*0140*/  @!P0 R2UR UR7, R7 ;  /* 0x00000000070783c2 */ /* 0x00046200000e0000 */
[----:B------:R-:W-:Y:S01]  /*0150*/  IMAD.IADD R0, R19, 0x1, -R26 ;  /* 0x0000000113007824 */ /* 0x000fe200078e0a1a */
[----:B------:R3:W5:Y:S04]  /*0160*/  @P1 LDG.E R23, [R4.64] ;  /* 0x0000000404171981 */ /* 0x000768000c1e1900 */
[----:B--2---:R-:W-:-:S04]  /*0170*/  IABS R7, R0 ;  /* 0x0000000000077213 */ /* 0x004fc80000000000 */
[----:B0-----:R-:W-:-:S05]  /*0180*/  I2FP.F32.S32 R6, R7 ;  /* 0x0000000700067245 */ /* 0x001fca0000201400 */
[----:B------:R-:W-:Y:S01]  /*0190*/  FMUL R6, R6, 0.125 ;  /* 0x3e00000006067820 */ /* 0x000fe20000400000 */
[----:B-1----:R0:W5:Y:S04]  /*01a0*/  @!P0 LDG.E.EL.64 R16, desc[UR6][R2.64] ;  /* 0x0000000602108981 */ /* 0x002168200c2e1b00 */
[----:B------:R-:W-:Y:S02]  /*01b0*/  FSETP.GEU.AND P0, PT, R6, 1.175494350822287508e-38, PT ;  /* 0x008000000600780b */ /* 0x000fe40003f0e000 */
[----:B---3--:R-:W-:Y:S02]  /*01c0*/  MOV R5, 0x3e055027 ;  /* 0x3e05502700057802 */ /* 0x008fe40000000f00 */
[----:B------:R-:W-:-:S09]  /*01d0*/  ISETP.GT.AND P3, PT, R0, RZ, PT ;  /* 0x000000ff0000720c */ /* 0x000fd20003f64270 */
[----:B------:R-:W-:-:S05]  /*01e0*/  @!P0 FMUL R6, R6, 8388608 ;  /* 0x4b00000006068820 */ /* 0x000fca0000400000 */
[C---:B0-----:R-:W-:Y:S02]  /*01f0*/  IADD3 R2, R6.reuse, -0x3f2aaaab, RZ ;  /* 0xc0d5555506027810 */ /* 0x041fe40007ffe0ff */
[----:B------:R-:W-:Y:S02]  /*0200*/  ISETP.GE.U32.AND P2, PT, R6, 0x7f800000, PT ;  /* 0x7f8000000600780c */ /* 0x000fe40003f46070 */
[----:B------:R-:W-:-:S05]  /*0210*/  LOP3.LUT R3, R2, 0xff800000, RZ, 0xc0, !PT ;  /* 0xff80000002037812 */ /* 0x000fca00078ec0ff */
[----:B------:R-:W-:Y:S01]  /*0220*/  IMAD.IADD R2, R6, 0x1, -R3 ;  /* 0x0000000106027824 */ /* 0x000fe200078e0a03 */
[----:B------:R-:W-:-:S03]  /*0230*/  I2FP.F32.S32 R3, R3 ;  /* 0x0000000300037245 */ /* 0x000fc60000201400 */
[----:B------:R-:W-:Y:S01]  /*0240*/  FADD R4, R2, -1 ;  /* 0xbf80000002047421 */ /* 0x000fe20000000000 */
[----:B------:R-:W-:Y:S02]  /*0250*/  FSEL R2, RZ, -23, P0 ;  /* 0xc1b80000ff027808 */ /* 0x000fe40000000000 */
[----:B------:R-:W-:Y:S01]  /*0260*/  FSETP.NEU.AND P0, PT, R6, RZ, PT ;  /* 0x000000ff0600720b */ /* 0x000fe20003f0d000 */
[C---:B------:R-:W-:Y:S02]  /*0270*/  FFMA.FTZ R5, R4.reuse, -R5, 0.14084610342979431152 ;  /* 0x3e1039f604057423 */ /* 0x040fe40000010805 */
[----:B------:R-:W-:Y:S01]  /*0280*/  FFMA.FTZ R2, R3, 1.1920928955078125e-07, R2 ;  /* 0x3400000003027823 */ /* 0x000fe20000010002 */
[----:B------:R-:W-:Y:S01]  /*0290*/  @P2 IMAD.MOV.U32 R3, RZ, RZ, 0x7f800000 ;  /* 0x7f800000ff032424 */ /* 0x000fe200078e00ff */
[----:B------:R-:W-:-:S04]  /*02a0*/  FFMA.FTZ R5, R4, R5, -0.12148627638816833496 ;  /* 0xbdf8cdcc04057423 */ /* 0x000fc80000010005 */
[----:B------:R-:W-:-:S04]  /*02b0*/  FFMA.FTZ R5, R4, R5, 0.13980610668659210205 ;  /* 0x3e0f295504057423 */ /* 0x000fc80000010005 */
[----:B------:R-:W-:-:S04]  /*02c0*/  FFMA.FTZ R5, R4, R5, -0.16684235632419586182 ;  /* 0xbe2ad8b904057423 */ /* 0x000fc80000010005 */
[----:B------:R-:W-:-:S04]  /*02d0*/  FFMA.FTZ R5, R4, R5, 0.20012299716472625732 ;  /* 0x3e4ced0b04057423 */ /* 0x000fc80000010005 */
[----:B------:R-:W-:-:S04]  /*02e0*/  FFMA.FTZ R5, R4, R5, -0.24999669194221496582 ;  /* 0xbe7fff2204057423 */ /* 0x000fc80000010005 */
[----:B------:R-:W-:-:S04]  /*02f0*/  FFMA.FTZ R5, R4, R5, 0.33333182334899902344 ;  /* 0x3eaaaa7804057423 */ /* 0x000fc80000010005 */
[----:B------:R-:W-:-:S04]  /*0300*/  FFMA.FTZ R5, R4, R5, -0.5 ;  /* 0xbf00000004057423 */ /* 0x000fc80000010005 */
[----:B------:R-:W-:-:S04]  /*0310*/  FMUL R5, R4, R5 ;  /* 0x0000000504057220 */ /* 0x000fc80000400000 */
[----:B------:R-:W-:Y:S01]  /*0320*/  FFMA.FTZ R5, R4, R5, R4 ;  /* 0x0000000504057223 */ /* 0x000fe20000010004 */
[----:B------:R-:W-:-:S03]  /*0330*/  IMAD.MOV.U32 R4, RZ, RZ, R7 ;  /* 0x000000ffff047224 */ /* 0x000fc600078e0007 */
[----:B------:R-:W-:Y:S01]  /*0340*/  FFMA.FTZ R2, R2, 0.69314718246459960938, R5 ;  /* 0x3f31721802027823 */ /* 0x000fe20000010005 */
[----:B------:R-:W-:Y:S01]  /*0350*/  @P2 FFMA.FTZ R2, R6, R3, +INF ;  /* 0x7f80000006022423 */ /* 0x000fe20000010003 */
[----:B------:R-:W-:-:S03]  /*0360*/  ISETP.GE.U32.AND P2, PT, R4, 0x8, PT ;  /* 0x000000080400780c */ /* 0x000fc60003f46070 */
[----:B------:R-:W-:-:S05]  /*0370*/  FMUL.M8 R2, R2, 0.36067375540733337402 ;  /* 0x3eb8aa3b02027820 */ /* 0x000fca0000700000 */
[----:B------:R-:W-:-:S06]  /*0380*/  FSEL R2, R2, -INF , P0 ;  /* 0xff80000002027808 */ /* 0x000fcc0000000000 */
[----:B------:R-:W0:Y:S02]  /*0390*/  F2I.S64.TRUNC R2, R2 ;  /* 0x0000000200027311 */ /* 0x000e24000020d900 */
[----:B0-----:R-:W-:-:S05]  /*03a0*/  IADD3 R5, P0, R2, 0x8, RZ ;  /* 0x0000000802057810 */ /* 0x001fca0007f1e0ff */
[----:B------:R-:W-:Y:S01]  /*03b0*/  IMAD.X R3, RZ, RZ, R3, P0 ;  /* 0x000000ffff037224 */ /* 0x000fe200000e0603 */
[----:B------:R-:W-:-:S04]  /*03c0*/  ISETP.LT.U32.AND P0, PT, R5, 0xf, PT ;  /* 0x0000000f0500780c */ /* 0x000fc80003f01070 */
[----:B------:R-:W-:-:S04]  /*03d0*/  ISETP.LT.AND.EX P0, PT, R3, RZ, PT, P0 ;  /* 0x000000ff0300720c */ /* 0x000fc80003f01300 */
[----:B------:R-:W-:Y:S02]  /*03e0*/  @P2 SEL R4, R5, 0xf, P0 ;  /* 0x0000000f05042807 */ /* 0x000fe40000000000 */
[----:B------:R-:W-:Y:S02]  /*03f0*/  SEL R5, RZ, 0x10, !P3 ;  /* 0x00000010ff057807 */ /* 0x000fe40005800000 */
[----:B------:R-:W-:Y:S02]  /*0400*/  SEL R0, R3, RZ, P0 ;  /* 0x000000ff03007207 */ /* 0x000fe40000000000 */
[----:B------:R-:W-:Y:S02]  /*0410*/  IADD3 R3, P0, R4, R5, RZ ;  /* 0x0000000504037210 */ /* 0x000fe40007f1e0ff */
[----:B------:R-:W-:-:S05]  /*0420*/  SEL R2, R0, RZ, P2 ;  /* 0x000000ff00027207 */ /* 0x000fca0001000000 */
[----:B------:R-:W-:-:S05]  /*0430*/  IMAD.X R2, RZ, RZ, R2, P0 ;  /* 0x000000ffff027224 */ /* 0x000fca00000e0602 */
[----:B------:R-:W-:-:S04]  /*0440*/  SHF.R.U32.HI R0, RZ, 0x1a, R2 ;  /* 0x0000001aff007819 */ /* 0x000fc80000011602 */
[----:B------:R-:W-:-:S04]  /*0450*/  LOP3.LUT R0, R0, 0x20, RZ, 0xc0, !PT ;  /* 0x0000002000007812 */ /* 0x000fc800078ec0ff */
[----:B------:R-:W-:-:S05]  /*0460*/  IADD3 R25, P0, R0, R3, RZ ;  /* 0x0000000300197210 */ /* 0x000fca0007f1e0ff */
[----:B------:R-:W-:Y:S01]  /*0470*/  IMAD.X R28, RZ, RZ, R2, P0 ;  /* 0x000000ffff1c7224 */ /* 0x000fe200000e0602 */
[----:B------:R-:W-:-:S04]  /*0480*/  ISETP.LT.U32.AND P0, PT, R25, 0x20, PT ;  /* 0x000000201900780c */ /* 0x000fc80003f01070 */
[----:B------:R-:W-:-:S13]  /*0490*/  ISETP.LT.U32.OR.EX P0, PT, R28, RZ, !P1, P0 ;  /* 0x000000ff1c00720c */ /* 0x000fda0004f01500 */
[----:B------:R-:W-:Y:S05]  /*04a0*/  @P0 BRA `(.L_x_0) ;  /* 0x0000013000000947 */ /* 0x000fea0003800000 */
[----:B------:R-:W-:Y:S01]  /*04b0*/  MOV R0, 0x0 ;  /* 0x0000000000007802 */ /* 0x000fe20000000f00 */
[----:B------:R-:W-:Y:S01]  /*04c0*/  IMAD.MOV.U32 R4, RZ, RZ, c[0x4][0x18] ;  /* 0x01000600ff047624 */ /* 0x000fe200078e00ff */
[----:B------:R-:W-:Y:S01]  /*04d0*/  MOV R5, c[0x4][0x1c] ;  /* 0x0100070000057a02 */ /* 0x000fe20000000f00 */
[----:B------:R-:W-:Y:S01]  /*04e0*/  IMAD.MOV.U32 R6, RZ, RZ, c[0x4][0x10] ;  /* 0x01000400ff067624 */ /* 0x000fe200078e00ff */
[----:B------:R0:W1:Y:S01]  /*04f0*/  LDC.64 R2, c[0x4][R0] ;  /* 0x0100000000027b82 */ /* 0x0000620000000a00 */
[----:B------:R-:W-:Y:S01]  /*0500*/  IMAD.MOV.U32 R7, RZ, RZ, c[0x4][0x14] ;  /* 0x01000500ff077624 */ /* 0x000fe200078e00ff */
[----:B------:R-:W-:Y:S01]  /*0510*/  MOV R12, 0x1 ;  /* 0x00000001000c7802 */ /* 0x000fe20000000f00 */
[----:B------:R-:W-:Y:S02]  /*0520*/  IMAD.MOV.U32 R8, RZ, RZ, 0x42 ;  /* 0x00000042ff087424 */ /* 0x000fe400078e00ff */
[----:B------:R-:W-:Y:S02]  /*0530*/  IMAD.MOV.U32 R10, RZ, RZ, c[0x4][0x8] ;  /* 0x01000200ff0a7624 */ /* 0x000fe400078e00ff */
[----:B------:R-:W-:-:S02]  /*0540*/  IMAD.MOV.U32 R11, RZ, RZ, c[0x4][0xc] ;  /* 0x01000300ff0b7624 */ /* 0x000fc400078e00ff */
[----:B------:R-:W-:Y:S02]  /*0550*/  IMAD.MOV.U32 R13, RZ, RZ, RZ ;  /* 0x000000ffff0d7224 */ /* 0x000fe400078e00ff */
[----:B0-----:R-:W-:-:S05]  /*0560*/  LEPC R14 ;  /* 0x00000000000e734e */ /* 0x001fca0000000000 */
[----:B------:R-:W-:Y:S02]  /*0570*/  MOV R9, 0x5e0 ;  /* 0x000005e000097802 */ /* 0x000fe40000000f00 */
[----:B------:R-:W-:Y:S02]  /*0580*/  MOV R20, 0x560 ;  /* 0x0000056000147802 */ /* 0x000fe40000000f00 */
[----:B------:R-:W-:Y:S02]  /*0590*/  MOV R21, 0x0 ;  /* 0x0000000000157802 */ /* 0x000fe40000000f00 */
[----:B------:R-:W-:Y:S02]  /*05a0*/  MOV R0, 0x0 ;  /* 0x0000000000007802 */ /* 0x000fe40000000f00 */
[----:B------:R-:W-:-:S04]  /*05b0*/  IADD3 R20, P0, P2, -R20, R9, R14 ;  /* 0x0000000914147210 */ /* 0x000fc80007a1e10e */
[----:B------:R-:W-:-:S04]  /*05c0*/  IADD3.X R21, ~R0, R21, R15, P0, P2 ;  /* 0x0000001500157210 */ /* 0x000fc800007e450f */
[----:B-1---5:R-:W-:Y:S05]  /*05d0*/  CALL.ABS.NOINC R2 ;  /* 0x0000000002007343 */ /* 0x022fea0003c00000 */
.L_x_0:
[----:B------:R-:W-:Y:S01]  /*05e0*/  @P1 IMAD.MOV.U32 R4, RZ, RZ, 0x0 ;  /* 0x00000000ff041424 */ /* 0x000fe200078e00ff */
[----:B------:R-:W-:Y:S01]  /*05f0*/  WARPSYNC 0xffffffff ;  /* 0xffffffff00007948 */ /* 0x000fe20003800000 */
[----:B------:R-:W-:Y:S01]  /*0600*/  @P1 IMAD.MOV.U32 R5, RZ, RZ, 0x14f00000 ;  /* 0x14f00000ff051424 */ /* 0x000fe200078e00ff */
[----:B------:R-:W-:Y:S01]  /*0610*/  BAR.SYNC.DEFER_BLOCKING 0x0 ;  /* 0x0000000000007b1d */ /* 0x000fe20000010000 */
[----:B------:R-:W-:Y:S01]  /*0620*/  LEA R2, P0, R25, c[0x0][0x160], 0x5 ;  /* 0x0000580019027a11 */ /* 0x000fe200078028ff */
[----:B------:R-:W-:-:S03]  /*0630*/  IMAD.MOV.U32 R0, RZ, RZ, RZ ;  /* 0x000000ffff007224 */ /* 0x000fc600078e00ff */
[----:B------:R-:W-:Y:S01]  /*0640*/  LEA.HI.X R3, R25, c[0x0][0x164], R28, 0x5, P0 ;  /* 0x0000590019037a11 */ /* 0x000fe200000f2c1c */
[----:B------:R-:W0:Y:S04]  /*0650*/  @P1 R2UR UR6, R4 ;  /* 0x00000000040613c2 */ /* 0x000e2800000e0000 */
[----:B------:R-:W-:-:S04]  /*0660*/  IMAD.WIDE.U32 R2, R24, 0x4, R2 ;  /* 0x0000000418027825 */ /* 0x000fc800078e0002 */
[----:B------:R-:W0:Y:S02]  /*0670*/  @P1 R2UR UR7, R5 ;  /* 0x00000000050713c2 */ /* 0x000e2400000e0000 */
[----:B0-----:R0:W2:Y:S01]  /*0680*/  @P1 LDG.E.EL R0, desc[UR6][R2.64] ;  /* 0x0000000602001981 */ /* 0x0010a2200c2e1900 */
[----:B-----5:R-:W1:Y:S01]  /*0690*/  I2F.S64 R16, R16 ;  /* 0x0000001000107312 */ /* 0x020e620000301400 */
[----:B------:R-:W-:-:S04]  /*06a0*/  IMAD R19, R26, 0x32, R19 ;  /* 0x000000321a137824 */ /* 0x000fc800078e0213 */
[----:B------:R-:W-:Y:S01]  /*06b0*/  IMAD R19, R24, 0x9e0, R19 ;  /* 0x000009e018137824 */ /* 0x000fe200078e0213 */
[----:B0-----:R-:W-:Y:S01]  /*06c0*/  SHF.R.U32.HI R2, RZ, 0x3, R18 ;  /* 0x00000003ff027819 */ /* 0x001fe20000011612 */
[----:B-1----:R-:W-:-:S04]  /*06d0*/  FADD R7, -R16, 1 ;  /* 0x3f80000010077421 */ /* 0x002fc80000000100 */
[----:B--2---:R-:W-:-:S04]  /*06e0*/  FFMA R11, R7, -3.40282346638528859812e+38, R0 ;  /* 0xff7fffff070b7823 */ /* 0x004fc80000000000 */
[----:B------:R-:W-:-:S05]  /*06f0*/  FADD R23, R11, R23 ;  /* 0x000000170b177221 */ /* 0x000fca0000000000 */
[----:B------:R-:W-:-:S04]  /*0700*/  FSEL R0, R23, -INF , P1 ;  /* 0xff80000017007808 */ /* 0x000fc80000800000 */
[C---:B------:R-:W-:Y:S01]  /*0710*/  FSETP.NAN.AND P2, PT, R0.reuse, R0, PT ;  /* 0x000000000000720b */ /* 0x040fe20003f48000 */
[----:B------:R-:W0:Y:S02]  /*0720*/  SHFL.BFLY PT, R5, R0, 0x10, 0x1f ;  /* 0x0e001f0000057f89 */ /* 0x000e2400000e0000 */
[----:B0-----:R-:W-:-:S13]  /*0730*/  FSETP.GT.AND P0, PT, R0, R5, PT ;  /* 0x000000050000720b */ /* 0x001fda0003f04000 */
[----:B------:R-:W-:-:S04]  /*0740*/  @!P0 FSEL R0, R0, R5, P2 ;  /* 0x0000000500008208 */ /* 0x000fc80001000000 */
        /* <DEDUP_REMOVED lines=11> */
[----:B------:R-:W-:Y:S02]  /*0800*/  @!P0 FSEL R0, R0, R3, P2 ;  /* 0x0000000300008208 */ /* 0x000fe40001000000 */
[----:B------:R-:W-:Y:S02]  /*0810*/  LOP3.LUT P2, RZ, R18, 0x1f, RZ, 0xc0, !PT ;  /* 0x0000001f12ff7812 */ /* 0x000fe4000784c0ff */
[----:B------:R-:W-:Y:S01]  /*0820*/  FSETP.NAN.AND P4, PT, R0, R0, PT ;  /* 0x000000000000720b */ /* 0x000fe20003f88000 */
[----:B------:R-:W0:Y:S01]  /*0830*/  SHFL.BFLY PT, R3, R0, 0x1, 0x1f ;  /* 0x0c201f0000037f89 */ /* 0x000e2200000e0000 */
[----:B------:R-:W-:Y:S02]  /*0840*/  ISETP.GE.U32.AND P0, PT, R18, 0x2, PT ;  /* 0x000000021200780c */ /* 0x000fe40003f06070 */
[----:B0-----:R-:W-:-:S13]  /*0850*/  FSETP.GT.AND P3, PT, R0, R3, PT ;  /* 0x000000030000720b */ /* 0x001fda0003f64000 */
[----:B------:R-:W-:Y:S02]  /*0860*/  @!P3 SEL R0, R0, R3, P4 ;  /* 0x000000030000b207 */ /* 0x000fe40002000000 */
[----:B------:R-:W-:Y:S02]  /*0870*/  LOP3.LUT R3, R2, 0x4, RZ, 0xc0, !PT ;  /* 0x0000000402037812 */ /* 0x000fe400078ec0ff */
[----:B------:R-:W-:-:S03]  /*0880*/  ISETP.NE.AND P3, PT, R18, RZ, PT ;  /* 0x000000ff1200720c */ /* 0x000fc60003f65270 */
[----:B------:R-:W-:Y:S04]  /*0890*/  @!P2 STS [R3], R0 ;  /* 0x000000000300a388 */ /* 0x000fe80000000800 */
[----:B------:R-:W-:Y:S06]  /*08a0*/  BAR.SYNC.DEFER_BLOCKING 0x0 ;  /* 0x0000000000007b1d */ /* 0x000fec0000010000 */
[----:B------:R-:W0:Y:S04]  /*08b0*/  @!P0 LDS R6, [R18.X4] ;  /* 0x0000000012068984 */ /* 0x000e280000004800 */
[----:B0-----:R-:W0:Y:S01]  /*08c0*/  SHFL.BFLY PT, R5, R6, 0x1, 0x1f ;  /* 0x0c201f0006057f89 */ /* 0x001e2200000e0000 */
[----:B------:R-:W-:-:S02]  /*08d0*/  FSETP.NAN.AND P5, PT, R6, R6, PT ;  /* 0x000000060600720b */ /* 0x000fc40003fa8000 */
[----:B0-----:R-:W-:-:S04]  /*08e0*/  FSETP.GT.AND P4, PT, R6, R5, PT ;  /* 0x000000050600720b */ /* 0x001fc80003f84000 */
[----:B------:R-:W-:-:S04]  /*08f0*/  SEL R5, R6, R5, P4 ;  /* 0x0000000506057207 */ /* 0x000fc80002000000 */
[----:B------:R-:W-:-:S05]  /*0900*/  SEL R5, R6, R5, P5 ;  /* 0x0000000506057207 */ /* 0x000fca0002800000 */
[----:B------:R-:W-:Y:S04]  /*0910*/  @!P3 STS [R18.X4], R5 ;  /* 0x000000051200b388 */ /* 0x000fe80000004800 */
[----:B------:R-:W-:Y:S06]  /*0920*/  BAR.SYNC.DEFER_BLOCKING 0x0 ;  /* 0x0000000000007b1d */ /* 0x000fec0000010000 */
[----:B------:R-:W0:Y:S02]  /*0930*/  LDS R0, [RZ] ;  /* 0x00000000ff007984 */ /* 0x000e240000000800 */
[----:B0-----:R-:W-:-:S04]  /*0940*/  FADD R0, R23, -R0 ;  /* 0x8000000017007221 */ /* 0x001fc80000000000 */
[----:B------:R-:W-:Y:S01]  /*0950*/  FMUL R0, R0, 1.4426950216293334961 ;  /* 0x3fb8aa3b00007820 */ /* 0x000fe20000400000 */
[----:B------:R-:W-:Y:S04]  /*0960*/  BAR.SYNC.DEFER_BLOCKING 0x0 ;  /* 0x0000000000007b1d */ /* 0x000fe80000010000 */
[----:B------:R-:W-:-:S13]  /*0970*/  FSETP.GEU.AND P4, PT, R0, -126, PT ;  /* 0xc2fc00000000780b */ /* 0x000fda0003f8e000 */
[----:B------:R-:W-:-:S04]  /*0980*/  @!P4 FMUL R0, R0, 0.5 ;  /* 0x3f0000000000c820 */ /* 0x000fc80000400000 */
[----:B------:R-:W0:Y:S02]  /*0990*/  MUFU.EX2 R4, R0 ;  /* 0x0000000000047308 */ /* 0x000e240000000800 */
[----:B0-----:R-:W-:-:S05]  /*09a0*/  @!P4 FMUL R4, R4, R4 ;  /* 0x000000040404c220 */ /* 0x001fca0000400000 */
[----:B------:R-:W-:-:S05]  /*09b0*/  FSEL R2, R4, RZ, P1 ;  /* 0x000000ff04027208 */ /* 0x000fca0000800000 */
[----:B------:R-:W0:Y:S02]  /*09c0*/  SHFL.BFLY PT, R7, R2, 0x10, 0x1f ;  /* 0x0e001f0002077f89 */ /* 0x000e2400000e0000 */
[----:B0-----:R-:W-:-:S05]  /*09d0*/  FADD R7, R2, R7 ;  /* 0x0000000702077221 */ /* 0x001fca0000000000 */
        /* <DEDUP_REMOVED lines=8> */
[----:B------:R0:W-:Y:S04]  /*0a60*/  @!P2 STS [R3], R12 ;  /* 0x0000000c0300a388 */ /* 0x0001e80000000800 */
[----:B------:R-:W-:Y:S01]  /*0a70*/  BAR.SYNC.DEFER_BLOCKING 0x0 ;  /* 0x0000000000007b1d */ /* 0x000fe20000010000 */
[----:B0-----:R-:W-:-:S04]  /*0a80*/  IMAD.WIDE R2, R19, R22, c[0x0][0x178] ;  /* 0x00005e0013027625 */ /* 0x001fc800078e0216 */
[----:B------:R-:W-:Y:S01]  /*0a90*/  IMAD.WIDE R22, R19, R22, c[0x0][0x180] ;  /* 0x0000600013167625 */ /* 0x000fe200078e0216 */
[----:B------:R-:W0:Y:S04]  /*0aa0*/  @!P0 LDS R10, [R18.X4] ;  /* 0x00000000120a8984 */ /* 0x000e280000004800 */
[----:B0-----:R-:W0:Y:S02]  /*0ab0*/  SHFL.BFLY PT, R7, R10, 0x1, 0x1f ;  /* 0x0c201f000a077f89 */ /* 0x001e2400000e0000 */
[----:B0-----:R-:W-:-:S05]  /*0ac0*/  FADD R7, R10, R7 ;  /* 0x000000070a077221 */ /* 0x001fca0000000000 */
[----:B------:R-:W-:Y:S04]  /*0ad0*/  @!P3 STS [R18.X4], R7 ;  /* 0x000000071200b388 */ /* 0x000fe80000004800 */
[----:B------:R-:W-:Y:S06]  /*0ae0*/  BAR.SYNC.DEFER_BLOCKING 0x0 ;  /* 0x0000000000007b1d */ /* 0x000fec0000010000 */
[----:B------:R-:W0:Y:S04]  /*0af0*/  LDS R0, [RZ] ;  /* 0x00000000ff007984 */ /* 0x000e280000000800 */
[----:B------:R1:W-:Y:S01]  /*0b00*/  @P1 STG.E [R2.64], R11 ;  /* 0x0000000b02001986 */ /* 0x0003e2000c101904 */
[----:B0-----:R-:W-:-:S02]  /*0b10*/  FSETP.GT.AND P0, PT, |R0|, 8.50705917302346158658e+37, PT ;  /* 0x7e8000000000780b */ /* 0x001fc40003f04200 */
[----:B------:R-:W-:-:S11]  /*0b20*/  FSETP.GEU.AND P2, PT, |R0|, 1.175494350822287508e-38, PT ;  /* 0x008000000000780b */ /* 0x000fd60003f4e200 */
[----:B------:R-:W-:Y:S01]  /*0b30*/  @P0 FMUL R0, R0, 0.25 ;  /* 0x3e80000000000820 */ /* 0x000fe20000400000 */
[----:B------:R-:W-:-:S03]  /*0b40*/  @P0 FMUL R4, R4, 0.25 ;  /* 0x3e80000004040820 */ /* 0x000fc60000400000 */
[----:B------:R-:W-:Y:S01]  /*0b50*/  @!P2 FMUL R0, R0, 16777216 ;  /* 0x4b8000000000a820 */ /* 0x000fe20000400000 */
[----:B------:R-:W-:-:S03]  /*0b60*/  @!P2 FMUL R4, R4, 16777216 ;  /* 0x4b8000000404a820 */ /* 0x000fc60000400000 */
[----:B------:R-:W0:Y:S02]  /*0b70*/  MUFU.RCP R5, R0 ;  /* 0x0000000000057308 */ /* 0x000e240000001000 */
[----:B0-----:R-:W-:Y:S01]  /*0b80*/  FMUL R5, R5, R4 ;  /* 0x0000000405057220 */ /* 0x001fe20000400000 */
[----:B------:R-:W-:Y:S06]  /*0b90*/  @!P1 EXIT ;  /* 0x000000000000994d */ /* 0x000fec0003800000 */
[----:B-1----:R-:W-:Y:S01]  /*0ba0*/  STG.E [R22.64], R5 ;  /* 0x0000000516007986 */ /* 0x002fe2000c101904 */
[----:B------:R-:W-:Y:S05]  /*0bb0*/  EXIT ;  /* 0x000000000000794d */ /* 0x000fea0003800000 */
.L_x_1:
[----:B------:R-:W-:-:S00]  /*0bc0*/  BRA `(.L_x_1) ;  /* 0xfffffff000007947 */ /* 0x000fc0000383ffff */
[----:B------:R-:W-:-:S00]  /*0bd0*/  NOP ;  /* 0x0000000000007918 */ /* 0x000fc00000000000 */
        /* <DEDUP_REMOVED lines=10> */
.L_x_2:


//--------------------- .nv.global.init           --------------------------
	.section	.nv.global.init,"aw",@progbits
.nv.global.init:
	.type		assertFunc_0,@object
	.size		assertFunc_0,(_$_str - assertFunc_0)
assertFunc_0:
        /*0000*/ 	.byte	0x75, 0x6e, 0x6b, 0x6e, 0x6f, 0x77, 0x6e, 0x00
	.type		_$_str,@object
	.size		_$_str,(assertMessage_0 - _$_str)
_$_str:
        /*0008*/ 	.byte	0x5f, 0x5f, 0x43, 0x55, 0x44, 0x41, 0x5f, 0x46, 0x54, 0x5a, 0x00
	.type		assertMessage_0,@object
	.size		assertMessage_0,(assertFile_0 - assertMessage_0)
assertMessage_0:
        /*0013*/ 	.byte	0x69, 0x6e, 0x64, 0x65, 0x78, 0x20, 0x6f, 0x75, 0x74, 0x20, 0x6f, 0x66, 0x20, 0x62, 0x6f, 0x75
        /*0023*/ 	.byte	0x6e, 0x64, 0x73, 0x3a, 0x20, 0x30, 0x20, 0x3c, 0x3d, 0x20, 0x74, 0x6d, 0x70, 0x32, 0x37, 0x20
        /*0033*/ 	.byte	0x3c, 0x20, 0x33, 0x32, 0x00
	.type		assertFile_0,@object
	.size		assertFile_0,(.L_1 - assertFile_0)
assertFile_0:
        /*0038*/ 	.byte	0x2f, 0x6d, 0x6e, 0x74, 0x2f, 0x64, 0x69, 0x73, 0x6b, 0x31, 0x2f, 0x6b, 0x68, 0x69, 0x65, 0x6d
        /*0048*/ 	.byte	0x74, 0x74, 0x2f, 0x75, 0x6e, 0x69, 0x76, 0x65, 0x72, 0x73, 0x61, 0x6c, 0x2d, 0x6f, 0x66, 0x66
        /*0058*/ 	.byte	0x6c, 0x69, 0x6e, 0x65, 0x2d, 0x62, 0x62, 0x6f, 0x2f, 0x74, 0x6f, 0x72, 0x63, 0x68, 0x69, 0x6e
        /*0068*/ 	.byte	0x64, 0x75, 0x63, 0x74, 0x6f, 0x72, 0x5f, 0x75, 0x62, 0x75, 0x6e, 0x74, 0x75, 0x2f, 0x6e, 0x66
        /*0078*/ 	.byte	0x2f, 0x63, 0x6e, 0x66, 0x65, 0x68, 0x6f, 0x68, 0x34, 0x6b, 0x36, 0x6c, 0x33, 0x6f, 0x74, 0x63
        /*0088*/ 	.byte	0x7a, 0x36, 0x73, 0x68, 0x64, 0x70, 0x33, 0x63, 0x68, 0x6a, 0x37, 0x6c, 0x37, 0x61, 0x6b, 0x75
        /*0098*/ 	.byte	0x6b, 0x36, 0x62, 0x65, 0x70, 0x69, 0x35, 0x69, 0x65, 0x6c, 0x62, 0x68, 0x71, 0x6c, 0x36, 0x78
        /*00a8*/ 	.byte	0x71, 0x6d, 0x74, 0x32, 0x76, 0x2e, 0x70, 0x79, 0x00
.L_1:


//--------------------- .nv.shared.triton_per_fused__softmax__to_copy_add_mul_rsub_1 --------------------------
	.section	.nv.shared.triton_per_fused__softmax__to_copy_add_mul_rsub_1,"aw",@nobits
	.sectionflags	@""
	.align	16


//--------------------- SYMBOLS --------------------------

	.type		__assertfail,@function
